//
// Generated by NVIDIA NVVM Compiler
//
// Compiler Build ID: CL-36424714
// Cuda compilation tools, release 13.0, V13.0.88
// Based on NVVM 20.0.0
//

.version 9.0
.target sm_100
.address_size 64

	// .globl	_Z16matrixMulKernel1IfEvPT_S1_S1_iii
// _ZZ16matrixMulKernel1IfEvPT_S1_S1_iiiE3s_a has been demoted
// _ZZ16matrixMulKernel1IfEvPT_S1_S1_iiiE3s_b has been demoted

.visible .entry _Z16matrixMulKernel1IfEvPT_S1_S1_iii(
	.param .u64 .ptr .align 1 _Z16matrixMulKernel1IfEvPT_S1_S1_iii_param_0,
	.param .u64 .ptr .align 1 _Z16matrixMulKernel1IfEvPT_S1_S1_iii_param_1,
	.param .u64 .ptr .align 1 _Z16matrixMulKernel1IfEvPT_S1_S1_iii_param_2,
	.param .u32 _Z16matrixMulKernel1IfEvPT_S1_S1_iii_param_3,
	.param .u32 _Z16matrixMulKernel1IfEvPT_S1_S1_iii_param_4,
	.param .u32 _Z16matrixMulKernel1IfEvPT_S1_S1_iii_param_5
)
{
	.reg .pred 	%p<8>;
	.reg .b32 	%r<41>;
	.reg .b32 	%f<111>;
	.reg .b64 	%rd<13>;
	// demoted variable
	.shared .align 4 .b8 _ZZ16matrixMulKernel1IfEvPT_S1_S1_iiiE3s_a[4096];
	// demoted variable
	.shared .align 4 .b8 _ZZ16matrixMulKernel1IfEvPT_S1_S1_iiiE3s_b[4096];
	ld.param.u64 	%rd3, [_Z16matrixMulKernel1IfEvPT_S1_S1_iii_param_0];
	ld.param.u64 	%rd4, [_Z16matrixMulKernel1IfEvPT_S1_S1_iii_param_1];
	ld.param.u64 	%rd5, [_Z16matrixMulKernel1IfEvPT_S1_S1_iii_param_2];
	ld.param.u32 	%r22, [_Z16matrixMulKernel1IfEvPT_S1_S1_iii_param_3];
	ld.param.u32 	%r23, [_Z16matrixMulKernel1IfEvPT_S1_S1_iii_param_4];
	ld.param.u32 	%r25, [_Z16matrixMulKernel1IfEvPT_S1_S1_iii_param_5];
	mov.u32 	%r26, %ctaid.x;
	mov.u32 	%r27, %ctaid.y;
	mov.u32 	%r1, %tid.x;
	mov.u32 	%r2, %tid.y;
	shl.b32 	%r28, %r27, 5;
	add.s32 	%r3, %r28, %r2;
	shl.b32 	%r4, %r26, 5;
	add.s32 	%r29, %r4, %r1;
	setp.ge.s32 	%p1, %r3, %r22;
	setp.ge.s32 	%p2, %r29, %r25;
	or.pred  	%p3, %p1, %p2;
	@%p3 bra 	$L__BB0_9;
	setp.lt.s32 	%p4, %r23, 1;
	mov.f32 	%f110, 0f00000000;
	@%p4 bra 	$L__BB0_8;
	add.s32 	%r30, %r23, 31;
	shr.u32 	%r31, %r30, 5;
	mad.lo.s32 	%r38, %r23, %r3, %r1;
	mul.lo.s32 	%r7, %r23, %r22;
	shl.b32 	%r32, %r2, 7;
	mov.u32 	%r33, _ZZ16matrixMulKernel1IfEvPT_S1_S1_iiiE3s_a;
	add.s32 	%r8, %r33, %r32;
	shl.b32 	%r34, %r1, 2;
	add.s32 	%r9, %r8, %r34;
	mul.lo.s32 	%r10, %r25, %r23;
	mov.u32 	%r35, _ZZ16matrixMulKernel1IfEvPT_S1_S1_iiiE3s_b;
	add.s32 	%r12, %r35, %r34;
	add.s32 	%r11, %r12, %r32;
	neg.s32 	%r40, %r31;
	mad.lo.s32 	%r36, %r2, %r25, %r1;
	add.s32 	%r39, %r36, %r4;
	shl.b32 	%r15, %r25, 5;
	cvta.to.global.u64 	%rd1, %rd3;
	cvta.to.global.u64 	%rd2, %rd4;
	mov.f32 	%f110, 0f00000000;
$L__BB0_3:
	setp.ge.s32 	%p5, %r38, %r7;
	mov.f32 	%f108, 0f00000000;
	@%p5 bra 	$L__BB0_5;
	mul.wide.u32 	%rd6, %r38, 4;
	add.s64 	%rd7, %rd1, %rd6;
	ld.global.f32 	%f108, [%rd7];
$L__BB0_5:
	st.shared.f32 	[%r9], %f108;
	setp.ge.s32 	%p6, %r39, %r10;
	mov.f32 	%f109, 0f00000000;
	@%p6 bra 	$L__BB0_7;
	mul.wide.s32 	%rd8, %r39, 4;
	add.s64 	%rd9, %rd2, %rd8;
	ld.global.f32 	%f109, [%rd9];
$L__BB0_7:
	st.shared.f32 	[%r11], %f109;
	bar.sync 	0;
	ld.shared.f32 	%f12, [%r8];
	ld.shared.f32 	%f13, [%r12];
	fma.rn.f32 	%f14, %f12, %f13, %f110;
	ld.shared.f32 	%f15, [%r8+4];
	ld.shared.f32 	%f16, [%r12+128];
	fma.rn.f32 	%f17, %f15, %f16, %f14;
	ld.shared.f32 	%f18, [%r8+8];
	ld.shared.f32 	%f19, [%r12+256];
	fma.rn.f32 	%f20, %f18, %f19, %f17;
	ld.shared.f32 	%f21, [%r8+12];
	ld.shared.f32 	%f22, [%r12+384];
	fma.rn.f32 	%f23, %f21, %f22, %f20;
	ld.shared.f32 	%f24, [%r8+16];
	ld.shared.f32 	%f25, [%r12+512];
	fma.rn.f32 	%f26, %f24, %f25, %f23;
	ld.shared.f32 	%f27, [%r8+20];
	ld.shared.f32 	%f28, [%r12+640];
	fma.rn.f32 	%f29, %f27, %f28, %f26;
	ld.shared.f32 	%f30, [%r8+24];
	ld.shared.f32 	%f31, [%r12+768];
	fma.rn.f32 	%f32, %f30, %f31, %f29;
	ld.shared.f32 	%f33, [%r8+28];
	ld.shared.f32 	%f34, [%r12+896];
	fma.rn.f32 	%f35, %f33, %f34, %f32;
	ld.shared.f32 	%f36, [%r8+32];
	ld.shared.f32 	%f37, [%r12+1024];
	fma.rn.f32 	%f38, %f36, %f37, %f35;
	ld.shared.f32 	%f39, [%r8+36];
	ld.shared.f32 	%f40, [%r12+1152];
	fma.rn.f32 	%f41, %f39, %f40, %f38;
	ld.shared.f32 	%f42, [%r8+40];
	ld.shared.f32 	%f43, [%r12+1280];
	fma.rn.f32 	%f44, %f42, %f43, %f41;
	ld.shared.f32 	%f45, [%r8+44];
	ld.shared.f32 	%f46, [%r12+1408];
	fma.rn.f32 	%f47, %f45, %f46, %f44;
	ld.shared.f32 	%f48, [%r8+48];
	ld.shared.f32 	%f49, [%r12+1536];
	fma.rn.f32 	%f50, %f48, %f49, %f47;
	ld.shared.f32 	%f51, [%r8+52];
	ld.shared.f32 	%f52, [%r12+1664];
	fma.rn.f32 	%f53, %f51, %f52, %f50;
	ld.shared.f32 	%f54, [%r8+56];
	ld.shared.f32 	%f55, [%r12+1792];
	fma.rn.f32 	%f56, %f54, %f55, %f53;
	ld.shared.f32 	%f57, [%r8+60];
	ld.shared.f32 	%f58, [%r12+1920];
	fma.rn.f32 	%f59, %f57, %f58, %f56;
	ld.shared.f32 	%f60, [%r8+64];
	ld.shared.f32 	%f61, [%r12+2048];
	fma.rn.f32 	%f62, %f60, %f61, %f59;
	ld.shared.f32 	%f63, [%r8+68];
	ld.shared.f32 	%f64, [%r12+2176];
	fma.rn.f32 	%f65, %f63, %f64, %f62;
	ld.shared.f32 	%f66, [%r8+72];
	ld.shared.f32 	%f67, [%r12+2304];
	fma.rn.f32 	%f68, %f66, %f67, %f65;
	ld.shared.f32 	%f69, [%r8+76];
	ld.shared.f32 	%f70, [%r12+2432];
	fma.rn.f32 	%f71, %f69, %f70, %f68;
	ld.shared.f32 	%f72, [%r8+80];
	ld.shared.f32 	%f73, [%r12+2560];
	fma.rn.f32 	%f74, %f72, %f73, %f71;
	ld.shared.f32 	%f75, [%r8+84];
	ld.shared.f32 	%f76, [%r12+2688];
	fma.rn.f32 	%f77, %f75, %f76, %f74;
	ld.shared.f32 	%f78, [%r8+88];
	ld.shared.f32 	%f79, [%r12+2816];
	fma.rn.f32 	%f80, %f78, %f79, %f77;
	ld.shared.f32 	%f81, [%r8+92];
	ld.shared.f32 	%f82, [%r12+2944];
	fma.rn.f32 	%f83, %f81, %f82, %f80;
	ld.shared.f32 	%f84, [%r8+96];
	ld.shared.f32 	%f85, [%r12+3072];
	fma.rn.f32 	%f86, %f84, %f85, %f83;
	ld.shared.f32 	%f87, [%r8+100];
	ld.shared.f32 	%f88, [%r12+3200];
	fma.rn.f32 	%f89, %f87, %f88, %f86;
	ld.shared.f32 	%f90, [%r8+104];
	ld.shared.f32 	%f91, [%r12+3328];
	fma.rn.f32 	%f92, %f90, %f91, %f89;
	ld.shared.f32 	%f93, [%r8+108];
	ld.shared.f32 	%f94, [%r12+3456];
	fma.rn.f32 	%f95, %f93, %f94, %f92;
	ld.shared.f32 	%f96, [%r8+112];
	ld.shared.f32 	%f97, [%r12+3584];
	fma.rn.f32 	%f98, %f96, %f97, %f95;
	ld.shared.f32 	%f99, [%r8+116];
	ld.shared.f32 	%f100, [%r12+3712];
	fma.rn.f32 	%f101, %f99, %f100, %f98;
	ld.shared.f32 	%f102, [%r8+120];
	ld.shared.f32 	%f103, [%r12+3840];
	fma.rn.f32 	%f104, %f102, %f103, %f101;
	ld.shared.f32 	%f105, [%r8+124];
	ld.shared.f32 	%f106, [%r12+3968];
	fma.rn.f32 	%f110, %f105, %f106, %f104;
	bar.sync 	0;
	add.s32 	%r40, %r40, 1;
	setp.ne.s32 	%p7, %r40, 0;
	add.s32 	%r39, %r39, %r15;
	add.s32 	%r38, %r38, 32;
	@%p7 bra 	$L__BB0_3;
$L__BB0_8:
	mad.lo.s32 	%r37, %r25, %r3, %r29;
	cvta.to.global.u64 	%rd10, %rd5;
	mul.wide.s32 	%rd11, %r37, 4;
	add.s64 	%rd12, %rd10, %rd11;
	st.global.f32 	[%rd12], %f110;
$L__BB0_9:
	ret;

}


// ===== COMPILED SASS (sm_100) =====

	.target	sm_100

	.elftype	@"ET_EXEC"


//--------------------- .note.nv.tkinfo           --------------------------
	.section	.note.nv.tkinfo,"",@"SHT_NOTE"
	.sectionflags	@"SHF_NOTE_NV_TKINFO"
	.tkinfo
        /*0018*/ 	.word	0x00000002
        /*0030*/ 	.string	""
        /*0030*/ 	.string	"ptxas"
        /*0030*/ 	.string	"Cuda compilation tools, release 13.0, V13.0.88"
        /*0030*/ 	.string	"Build cuda_13.0.r13.0/compiler.36424714_0"
        /*0030*/ 	.string	"-arch sm_100 -m 64 "



//--------------------- .note.nv.cuinfo           --------------------------
	.section	.note.nv.cuinfo,"",@"SHT_NOTE"
	.sectionflags	@"SHF_NOTE_NV_CUINFO"
        /*0018*/ 	.short	0x0002
        /*001a*/ 	.short	0x0064
        /*001c*/ 	.short	0x0082
	.zero		2


//--------------------- .nv.info                  --------------------------
	.section	.nv.info,"",@"SHT_CUDA_INFO"
	.align	4


	//----- nvinfo : EIATTR_REGCOUNT
	.align		4
        /*0000*/ 	.byte	0x04, 0x2f
        /*0002*/ 	.short	(.L_1 - .L_0)
	.align		4
.L_0:
        /*0004*/ 	.word	index@(_Z16matrixMulKernel1IfEvPT_S1_S1_iii)
        /*0008*/ 	.word	0x00000020


	//----- nvinfo : EIATTR_FRAME_SIZE
	.align		4
.L_1:
        /*000c*/ 	.byte	0x04, 0x11
        /*000e*/ 	.short	(.L_3 - .L_2)
	.align		4
.L_2:
        /*0010*/ 	.word	index@(_Z16matrixMulKernel1IfEvPT_S1_S1_iii)
        /*0014*/ 	.word	0x00000000


	//----- nvinfo : EIATTR_MIN_STACK_SIZE
	.align		4
.L_3:
        /*0018*/ 	.byte	0x04, 0x12
        /*001a*/ 	.short	(.L_5 - .L_4)
	.align		4
.L_4:
        /*001c*/ 	.word	index@(_Z16matrixMulKernel1IfEvPT_S1_S1_iii)
        /*0020*/ 	.word	0x00000000
.L_5:


//--------------------- .nv.compat                --------------------------
	.section	.nv.compat,"",@"SHT_CUDA_COMPAT_INFO"
	.align	4
        /*0000*/ 	.byte	0x02, 0x09, 0x00, 0x00, 0x02, 0x02, 0x01, 0x00, 0x02, 0x05, 0x05, 0x00, 0x03, 0x07, 0x01, 0x01
        /*0010*/ 	.byte	0x02, 0x03, 0x00, 0x00, 0x02, 0x06, 0x01, 0x00, 0x04, 0x0b, 0x08, 0x00, 0x09, 0x00, 0x00, 0x00
        /*0020*/ 	.byte	0x00, 0x00, 0x00, 0x00


//--------------------- .nv.info._Z16matrixMulKernel1IfEvPT_S1_S1_iii --------------------------
	.section	.nv.info._Z16matrixMulKernel1IfEvPT_S1_S1_iii,"",@"SHT_CUDA_INFO"
	.sectionflags	@""
	.align	4


	//----- nvinfo : EIATTR_CUDA_API_VERSION
	.align		4
        /*0000*/ 	.byte	0x04, 0x37
        /*0002*/ 	.short	(.L_7 - .L_6)
.L_6:
        /*0004*/ 	.word	0x00000082


	//----- nvinfo : EIATTR_KPARAM_INFO
	.align		4
.L_7:
        /*0008*/ 	.byte	0x04, 0x17
        /*000a*/ 	.short	(.L_9 - .L_8)
.L_8:
        /*000c*/ 	.word	0x00000000
        /*0010*/ 	.short	0x0005
        /*0012*/ 	.short	0x0020
        /*0014*/ 	.byte	0x00, 0xf0, 0x11, 0x00


	//----- nvinfo : EIATTR_KPARAM_INFO
	.align		4
.L_9:
        /*0018*/ 	.byte	0x04, 0x17
        /*001a*/ 	.short	(.L_11 - .L_10)
.L_10:
        /*001c*/ 	.word	0x00000000
        /*0020*/ 	.short	0x0004
        /*0022*/ 	.short	0x001c
        /*0024*/ 	.byte	0x00, 0xf0, 0x11, 0x00


	//----- nvinfo : EIATTR_KPARAM_INFO
	.align		4
.L_11:
        /*0028*/ 	.byte	0x04, 0x17
        /*002a*/ 	.short	(.L_13 - .L_12)
.L_12:
        /*002c*/ 	.word	0x00000000
        /*0030*/ 	.short	0x0003
        /*0032*/ 	.short	0x0018
        /*0034*/ 	.byte	0x00, 0xf0, 0x11, 0x00


	//----- nvinfo : EIATTR_KPARAM_INFO
	.align		4
.L_13:
        /*0038*/ 	.byte	0x04, 0x17
        /*003a*/ 	.short	(.L_15 - .L_14)
.L_14:
        /*003c*/ 	.word	0x00000000
        /*0040*/ 	.short	0x0002
        /*0042*/ 	.short	0x0010
        /*0044*/ 	.byte	0x00, 0xf5, 0x21, 0x00


	//----- nvinfo : EIATTR_KPARAM_INFO
	.align		4
.L_15:
        /*0048*/ 	.byte	0x04, 0x17
        /*004a*/ 	.short	(.L_17 - .L_16)
.L_16:
        /*004c*/ 	.word	0x00000000
        /*0050*/ 	.short	0x0001
        /*0052*/ 	.short	0x0008
        /*0054*/ 	.byte	0x00, 0xf5, 0x21, 0x00


	//----- nvinfo : EIATTR_KPARAM_INFO
	.align		4
.L_17:
        /*0058*/ 	.byte	0x04, 0x17
        /*005a*/ 	.short	(.L_19 - .L_18)
.L_18:
        /*005c*/ 	.word	0x00000000
        /*0060*/ 	.short	0x0000
        /*0062*/ 	.short	0x0000
        /*0064*/ 	.byte	0x00, 0xf5, 0x21, 0x00


	//----- nvinfo : EIATTR_SPARSE_MMA_MASK
	.align		4
.L_19:
        /*0068*/ 	.byte	0x03, 0x50
        /*006a*/ 	.short	0x0000


	//----- nvinfo : EIATTR_MAXREG_COUNT
	.align		4
        /*006c*/ 	.byte	0x03, 0x1b
        /*006e*/ 	.short	0x00ff


	//----- nvinfo : EIATTR_NUM_BARRIERS
	.align		4
        /*0070*/ 	.byte	0x02, 0x4c
        /*0072*/ 	.byte	0x01
	.zero		1


	//----- nvinfo : EIATTR_MERCURY_ISA_VERSION
	.align		4
        /*0074*/ 	.byte	0x03, 0x5f
        /*0076*/ 	.short	0x0101


	//----- nvinfo : EIATTR_VRC_CTA_INIT_COUNT
	.align		4
        /*0078*/ 	.byte	0x02, 0x4a
	.zero		1
	.zero		1


	//----- nvinfo : EIATTR_EXIT_INSTR_OFFSETS
	.align		4
        /*007c*/ 	.byte	0x04, 0x1c
        /*007e*/ 	.short	(.L_21 - .L_20)


	//   ....[0]....
.L_20:
        /*0080*/ 	.word	0x000000c0


	//   ....[1]....
        /*0084*/ 	.word	0x00000850


	//----- nvinfo : EIATTR_CBANK_PARAM_SIZE
	.align		4
.L_21:
        /*0088*/ 	.byte	0x03, 0x19
        /*008a*/ 	.short	0x0024


	//----- nvinfo : EIATTR_PARAM_CBANK
	.align		4
        /*008c*/ 	.byte	0x04, 0x0a
        /*008e*/ 	.short	(.L_23 - .L_22)
	.align		4
.L_22:
        /*0090*/ 	.word	index@(.nv.constant0._Z16matrixMulKernel1IfEvPT_S1_S1_iii)
        /*0094*/ 	.short	0x0380
        /*0096*/ 	.short	0x0024


	//----- nvinfo : EIATTR_SW_WAR
	.align		4
.L_23:
        /*0098*/ 	.byte	0x04, 0x36
        /*009a*/ 	.short	(.L_25 - .L_24)
.L_24:
        /*009c*/ 	.word	0x00000008
.L_25:


//--------------------- .nv.callgraph             --------------------------
	.section	.nv.callgraph,"",@"SHT_CUDA_CALLGRAPH"
	.align	4
	.sectionentsize	8
	.align		4
        /*0000*/ 	.word	0x00000000
	.align		4
        /*0004*/ 	.word	0xffffffff
	.align		4
        /*0008*/ 	.word	0x00000000
	.align		4
        /*000c*/ 	.word	0xfffffffe
	.align		4
        /*0010*/ 	.word	0x00000000
	.align		4
        /*0014*/ 	.word	0xfffffffd
	.align		4
        /*0018*/ 	.word	0x00000000
	.align		4
        /*001c*/ 	.word	0xfffffffc


//--------------------- .text._Z16matrixMulKernel1IfEvPT_S1_S1_iii --------------------------
	.section	.text._Z16matrixMulKernel1IfEvPT_S1_S1_iii,"ax",@progbits
	.align	128
        .global         _Z16matrixMulKernel1IfEvPT_S1_S1_iii
        .type           _Z16matrixMulKernel1IfEvPT_S1_S1_iii,@function
        .size           _Z16matrixMulKernel1IfEvPT_S1_S1_iii,(.L_x_3 - _Z16matrixMulKernel1IfEvPT_S1_S1_iii)
        .other          _Z16matrixMulKernel1IfEvPT_S1_S1_iii,@"STO_CUDA_ENTRY STV_DEFAULT"
_Z16matrixMulKernel1IfEvPT_S1_S1_iii:
.text._Z16matrixMulKernel1IfEvPT_S1_S1_iii:
[----:B------:R-:W-:Y:S01]  /*0000*/  LDC R1, c[0x0][0x37c] ;  /* 0x0000df00ff017b82 */ /* 0x000fe20000000800 */
[----:B------:R-:W0:Y:S01]  /*0010*/  S2R R3, SR_CTAID.X ;  /* 0x0000000000037919 */ /* 0x000e220000002500 */
[----:B------:R-:W1:Y:S01]  /*0020*/  LDCU UR4, c[0x0][0x3a0] ;  /* 0x00007400ff0477ac */ /* 0x000e620008000800 */
[----:B------:R-:W0:Y:S01]  /*0030*/  S2R R9, SR_TID.X ;  /* 0x0000000000097919 */ /* 0x000e220000002100 */
[----:B------:R-:W2:Y:S01]  /*0040*/  LDCU UR10, c[0x0][0x398] ;  /* 0x00007300ff0a77ac */ /* 0x000ea20008000800 */
[----:B------:R-:W3:Y:S01]  /*0050*/  S2R R18, SR_CTAID.Y ;  /* 0x0000000000127919 */ /* 0x000ee20000002600 */
[----:B------:R-:W3:Y:S01]  /*0060*/  S2R R8, SR_TID.Y ;  /* 0x0000000000087919 */ /* 0x000ee20000002200 */
[----:B-1----:R-:W-:Y:S02]  /*0070*/  MOV R10, UR4 ;  /* 0x00000004000a7c02 */ /* 0x002fe40008000f00 */
[----:B0-----:R-:W-:-:S04]  /*0080*/  LEA R17, R3, R9, 0x5 ;  /* 0x0000000903117211 */ /* 0x001fc800078e28ff */
[----:B------:R-:W-:Y:S02]  /*0090*/  ISETP.GE.AND P0, PT, R17, R10, PT ;  /* 0x0000000a1100720c */ /* 0x000fe40003f06270 */
[----:B---3--:R-:W-:-:S04]  /*00a0*/  LEA R18, R18, R8, 0x5 ;  /* 0x0000000812127211 */ /* 0x008fc800078e28ff */
[----:B--2---:R-:W-:-:S13]  /*00b0*/  ISETP.GE.OR P0, PT, R18, UR10, P0 ;  /* 0x0000000a12007c0c */ /* 0x004fda0008706670 */
[----:B------:R-:W-:Y:S05]  /*00c0*/  @P0 EXIT ;  /* 0x000000000000094d */ /* 0x000fea0003800000 */
[----:B------:R-:W0:Y:S01]  /*00d0*/  LDCU UR11, c[0x0][0x39c] ;  /* 0x00007380ff0b77ac */ /* 0x000e220008000800 */
[----:B------:R-:W1:Y:S01]  /*00e0*/  LDC.64 R20, c[0x0][0x390] ;  /* 0x0000e400ff147b82 */ /* 0x000e620000000a00 */
[----:B------:R-:W-:Y:S01]  /*00f0*/  HFMA2 R23, -RZ, RZ, 0, 0 ;  /* 0x00000000ff177431 */ /* 0x000fe200000001ff */
[----:B------:R-:W2:Y:S01]  /*0100*/  LDCU.64 UR8, c[0x0][0x358] ;  /* 0x00006b00ff0877ac */ /* 0x000ea20008000a00 */
[----:B0-----:R-:W-:-:S09]  /*0110*/  UISETP.GE.AND UP0, UPT, UR11, 0x1, UPT ;  /* 0x000000010b00788c */ /* 0x001fd2000bf06270 */
[----:B--2---:R-:W-:Y:S05]  /*0120*/  BRA.U !UP0, `(.L_x_0) ;  /* 0x0000000508bc7547 */ /* 0x004fea000b800000 */
[----:B------:R-:W0:Y:S01]  /*0130*/  S2UR UR7, SR_CgaCtaId ;  /* 0x00000000000779c3 */ /* 0x000e220000008800 */
[----:B------:R-:W-:Y:S01]  /*0140*/  UMOV UR5, 0x400 ;  /* 0x0000040000057882 */ /* 0x000fe20000000000 */
[--C-:B------:R-:W-:Y:S01]  /*0150*/  IMAD R4, R8, R10, R9.reuse ;  /* 0x0000000a08047224 */ /* 0x100fe200078e0209 */
[----:B------:R-:W-:Y:S01]  /*0160*/  UIADD3 UR6, UPT, UPT, UR5, 0x1000, URZ ;  /* 0x0000100005067890 */ /* 0x000fe2000fffe0ff */
[----:B------:R-:W-:Y:S01]  /*0170*/  IMAD R7, R10, UR11, RZ ;  /* 0x0000000b0a077c24 */ /* 0x000fe2000f8e02ff */
[----:B------:R-:W-:Y:S02]  /*0180*/  UIADD3 UR4, UPT, UPT, UR11, 0x1f, URZ ;  /* 0x0000001f0b047890 */ /* 0x000fe4000fffe0ff */
[----:B------:R-:W-:Y:S01]  /*0190*/  IMAD R0, R18, UR11, R9 ;  /* 0x0000000b12007c24 */ /* 0x000fe2000f8e0209 */
[----:B------:R-:W-:Y:S01]  /*01a0*/  LEA R4, R3, R4, 0x5 ;  /* 0x0000000403047211 */ /* 0x000fe200078e28ff */
[----:B------:R-:W2:Y:S01]  /*01b0*/  LDC R2, c[0x0][0x3a0] ;  /* 0x0000e800ff027b82 */ /* 0x000ea20000000800 */
[----:B------:R-:W-:Y:S01]  /*01c0*/  USHF.R.U32.HI UR4, URZ, 0x5, UR4 ;  /* 0x00000005ff047899 */ /* 0x000fe20008011604 */
[----:B------:R-:W-:-:S03]  /*01d0*/  MOV R23, RZ ;  /* 0x000000ff00177202 */ /* 0x000fc60000000f00 */
[----:B------:R-:W-:Y:S02]  /*01e0*/  UIADD3 UR4, UPT, UPT, -UR4, URZ, URZ ;  /* 0x000000ff04047290 */ /* 0x000fe4000fffe1ff */
[----:B0-----:R-:W-:Y:S02]  /*01f0*/  ULEA UR5, UR7, UR5, 0x18 ;  /* 0x0000000507057291 */ /* 0x001fe4000f8ec0ff */
[----:B------:R-:W-:Y:S02]  /*0200*/  ULEA UR6, UR7, UR6, 0x18 ;  /* 0x0000000607067291 */ /* 0x000fe4000f8ec0ff */
[----:B------:R-:W-:Y:S02]  /*0210*/  UIMAD UR7, UR10, UR11, URZ ;  /* 0x0000000b0a0772a4 */ /* 0x000fe4000f8e02ff */
[----:B------:R-:W-:Y:S02]  /*0220*/  LEA R16, R8, UR5, 0x7 ;  /* 0x0000000508107c11 */ /* 0x000fe4000f8e38ff */
[----:B------:R-:W-:-:S02]  /*0230*/  LEA R5, R9, UR6, 0x2 ;  /* 0x0000000609057c11 */ /* 0x000fc4000f8e10ff */
[----:B------:R-:W-:Y:S02]  /*0240*/  LEA R6, R9, R16, 0x2 ;  /* 0x0000001009067211 */ /* 0x000fe400078e10ff */
[----:B------:R-:W-:-:S07]  /*0250*/  LEA R3, R8, R5, 0x7 ;  /* 0x0000000508037211 */ /* 0x000fce00078e38ff */
.L_x_1:
[----:B------:R-:W-:Y:S01]  /*0260*/  ISETP.GE.AND P0, PT, R0, UR7, PT ;  /* 0x0000000700007c0c */ /* 0x000fe2000bf06270 */
[----:B------:R-:W-:Y:S01]  /*0270*/  HFMA2 R26, -RZ, RZ, 0, 0 ;  /* 0x00000000ff1a7431 */ /* 0x000fe200000001ff */
[----:B------:R-:W-:Y:S02]  /*0280*/  ISETP.GE.AND P1, PT, R4, R7, PT ;  /* 0x000000070400720c */ /* 0x000fe40003f26270 */
[----:B------:R-:W-:-:S09]  /*0290*/  MOV R29, RZ ;  /* 0x000000ff001d7202 */ /* 0x000fd20000000f00 */
[----:B------:R-:W0:Y:S08]  /*02a0*/  @!P0 LDC.64 R10, c[0x0][0x380] ;  /* 0x0000e000ff0a8b82 */ /* 0x000e300000000a00 */
[----:B------:R-:W3:Y:S01]  /*02b0*/  @!P1 LDC.64 R8, c[0x0][0x388] ;  /* 0x0000e200ff089b82 */ /* 0x000ee20000000a00 */
[----:B0-----:R-:W-:-:S05]  /*02c0*/  @!P0 IMAD.WIDE.U32 R10, R0, 0x4, R10 ;  /* 0x00000004000a8825 */ /* 0x001fca00078e000a */
[----:B------:R-:W4:Y:S01]  /*02d0*/  @!P0 LDG.E R29, desc[UR8][R10.64] ;  /* 0x000000080a1d8981 */ /* 0x000f22000c1e1900 */
[----:B---3--:R-:W-:-:S05]  /*02e0*/  @!P1 IMAD.WIDE R24, R4, 0x4, R8 ;  /* 0x0000000404189825 */ /* 0x008fca00078e0208 */
[----:B------:R-:W3:Y:S01]  /*02f0*/  @!P1 LDG.E R26, desc[UR8][R24.64] ;  /* 0x00000008181a9981 */ /* 0x000ee2000c1e1900 */
[----:B------:R-:W-:-:S03]  /*0300*/  UIADD3 UR4, UPT, UPT, UR4, 0x1, URZ ;  /* 0x0000000104047890 */ /* 0x000fc6000fffe0ff */
[----:B----4-:R-:W-:Y:S04]  /*0310*/  STS [R6], R29 ;  /* 0x0000001d06007388 */ /* 0x010fe80000000800 */
[----:B---3--:R-:W-:Y:S01]  /*0320*/  STS [R3], R26 ;  /* 0x0000001a03007388 */ /* 0x008fe20000000800 */
[----:B------:R-:W-:Y:S06]  /*0330*/  BAR.SYNC.DEFER_BLOCKING 0x0 ;  /* 0x0000000000007b1d */ /* 0x000fec0000010000 */
[----:B------:R-:W-:Y:S04]  /*0340*/  LDS R22, [R5] ;  /* 0x0000000005167984 */ /* 0x000fe80000000800 */
[----:B------:R-:W0:Y:S04]  /*0350*/  LDS.128 R12, [R16] ;  /* 0x00000000100c7984 */ /* 0x000e280000000c00 */
[----:B------:R-:W3:Y:S04]  /*0360*/  LDS R25, [R5+0x80] ;  /* 0x0000800005197984 */ /* 0x000ee80000000800 */
[----:B------:R-:W4:Y:S04]  /*0370*/  LDS R27, [R5+0x100] ;  /* 0x00010000051b7984 */ /* 0x000f280000000800 */
[----:B------:R-:W5:Y:S04]  /*0380*/  LDS R28, [R5+0x180] ;  /* 0x00018000051c7984 */ /* 0x000f680000000800 */
[----:B------:R-:W-:Y:S04]  /*0390*/  LDS R19, [R5+0x200] ;  /* 0x0002000005137984 */ /* 0x000fe80000000800 */
[----:B------:R-:W1:Y:S04]  /*03a0*/  LDS.128 R8, [R16+0x10] ;  /* 0x0000100010087984 */ /* 0x000e680000000c00 */
[----:B------:R-:W-:Y:S04]  /*03b0*/  LDS R26, [R5+0x380] ;  /* 0x00038000051a7984 */ /* 0x000fe80000000800 */
[----:B------:R-:W-:Y:S01]  /*03c0*/  LDS R24, [R5+0x480] ;  /* 0x0004800005187984 */ /* 0x000fe20000000800 */
[----:B0-----:R-:W-:-:S03]  /*03d0*/  FFMA R12, R12, R22, R23 ;  /* 0x000000160c0c7223 */ /* 0x001fc60000000017 */
[----:B------:R-:W0:Y:S04]  /*03e0*/  LDS R22, [R5+0x280] ;  /* 0x0002800005167984 */ /* 0x000e280000000800 */
[----:B------:R-:W2:Y:S01]  /*03f0*/  LDS R23, [R5+0x300] ;  /* 0x0003000005177984 */ /* 0x000ea20000000800 */
[----:B---3--:R-:W-:-:S03]  /*0400*/  FFMA R12, R25, R13, R12 ;  /* 0x0000000d190c7223 */ /* 0x008fc6000000000c */
[----:B------:R-:W-:Y:S01]  /*0410*/  LDS R25, [R5+0x400] ;  /* 0x0004000005197984 */ /* 0x000fe20000000800 */
[----:B----4-:R-:W-:-:S04]  /*0420*/  FFMA R27, R27, R14, R12 ;  /* 0x0000000e1b1b7223 */ /* 0x010fc8000000000c */
[----:B-----5:R-:W-:Y:S02]  /*0430*/  FFMA R27, R28, R15, R27 ;  /* 0x0000000f1c1b7223 */ /* 0x020fe4000000001b */
[----:B------:R-:W3:Y:S02]  /*0440*/  LDS.128 R12, [R16+0x20] ;  /* 0x00002000100c7984 */ /* 0x000ee40000000c00 */
[----:B-1----:R-:W-:Y:S02]  /*0450*/  FFMA R19, R8, R19, R27 ;  /* 0x0000001308137223 */ /* 0x002fe4000000001b */
[----:B------:R-:W-:Y:S02]  /*0460*/  LDS R28, [R5+0x580] ;  /* 0x00058000051c7984 */ /* 0x000fe40000000800 */
[----:B0-----:R-:W-:Y:S02]  /*0470*/  FFMA R22, R22, R9, R19 ;  /* 0x0000000916167223 */ /* 0x001fe40000000013 */
[----:B------:R-:W0:Y:S02]  /*0480*/  LDS R19, [R5+0x500] ;  /* 0x0005000005137984 */ /* 0x000e240000000800 */
[----:B--2---:R-:W-:-:S02]  /*0490*/  FFMA R23, R23, R10, R22 ;  /* 0x0000000a17177223 */ /* 0x004fc40000000016 */
[----:B------:R-:W-:Y:S02]  /*04a0*/  LDS R22, [R5+0x680] ;  /* 0x0006800005167984 */ /* 0x000fe40000000800 */
[----:B------:R-:W-:Y:S02]  /*04b0*/  FFMA R27, R26, R11, R23 ;  /* 0x0000000b1a1b7223 */ /* 0x000fe40000000017 */
[----:B------:R-:W-:Y:S04]  /*04c0*/  LDS R23, [R5+0x600] ;  /* 0x0006000005177984 */ /* 0x000fe80000000800 */
[----:B------:R-:W1:Y:S01]  /*04d0*/  LDS.128 R8, [R16+0x30] ;  /* 0x0000300010087984 */ /* 0x000e620000000c00 */
[----:B---3--:R-:W-:-:S03]  /*04e0*/  FFMA R25, R12, R25, R27 ;  /* 0x000000190c197223 */ /* 0x008fc6000000001b */
[----:B------:R-:W-:Y:S01]  /*04f0*/  LDS R26, [R5+0x780] ;  /* 0x00078000051a7984 */ /* 0x000fe20000000800 */
[----:B------:R-:W-:-:S03]  /*0500*/  FFMA R24, R24, R13, R25 ;  /* 0x0000000d18187223 */ /* 0x000fc60000000019 */
[----:B------:R-:W2:Y:S01]  /*0510*/  LDS R25, [R5+0x700] ;  /* 0x0007000005197984 */ /* 0x000ea20000000800 */
[----:B0-----:R-:W-:-:S03]  /*0520*/  FFMA R19, R19, R14, R24 ;  /* 0x0000000e13137223 */ /* 0x001fc60000000018 */
[----:B------:R-:W-:Y:S01]  /*0530*/  LDS R24, [R5+0x880] ;  /* 0x0008800005187984 */ /* 0x000fe20000000800 */
[----:B------:R-:W-:-:S03]  /*0540*/  FFMA R27, R28, R15, R19 ;  /* 0x0000000f1c1b7223 */ /* 0x000fc60000000013 */
[----:B------:R-:W-:Y:S04]  /*0550*/  LDS R19, [R5+0x800] ;  /* 0x0008000005137984 */ /* 0x000fe80000000800 */
[----:B------:R-:W0:Y:S01]  /*0560*/  LDS.128 R12, [R16+0x40] ;  /* 0x00004000100c7984 */ /* 0x000e220000000c00 */
[----:B-1----:R-:W-:-:S03]  /*0570*/  FFMA R23, R8, R23, R27 ;  /* 0x0000001708177223 */ /* 0x002fc6000000001b */
[----:B------:R-:W1:Y:S04]  /*0580*/  LDS R27, [R5+0x900] ;  /* 0x00090000051b7984 */ /* 0x000e680000000800 */
[----:B------:R-:W3:Y:S01]  /*0590*/  LDS R28, [R5+0x980] ;  /* 0x00098000051c7984 */ /* 0x000ee20000000800 */
[----:B------:R-:W-:-:S03]  /*05a0*/  FFMA R22, R22, R9, R23 ;  /* 0x0000000916167223 */ /* 0x000fc60000000017 */
[----:B------:R-:W-:Y:S01]  /*05b0*/  LDS R23, [R5+0xa00] ;  /* 0x000a000005177984 */ /* 0x000fe20000000800 */
[----:B--2---:R-:W-:-:S03]  /*05c0*/  FFMA R25, R25, R10, R22 ;  /* 0x0000000a19197223 */ /* 0x004fc60000000016 */
[----:B------:R-:W-:Y:S01]  /*05d0*/  LDS R22, [R5+0xa80] ;  /* 0x000a800005167984 */ /* 0x000fe20000000800 */
[----:B------:R-:W-:-:S03]  /*05e0*/  FFMA R25, R26, R11, R25 ;  /* 0x0000000b1a197223 */ /* 0x000fc60000000019 */
[----:B------:R-:W2:Y:S04]  /*05f0*/  LDS.128 R8, [R16+0x50] ;  /* 0x0000500010087984 */ /* 0x000ea80000000c00 */
[----:B------:R-:W-:Y:S01]  /*0600*/  LDS R26, [R5+0xb80] ;  /* 0x000b8000051a7984 */ /* 0x000fe20000000800 */
[----:B0-----:R-:W-:-:S03]  /*0610*/  FFMA R19, R12, R19, R25 ;  /* 0x000000130c137223 */ /* 0x001fc60000000019 */
[----:B------:R-:W-:Y:S01]  /*0620*/  LDS R25, [R5+0xc00] ;  /* 0x000c000005197984 */ /* 0x000fe20000000800 */
[----:B------:R-:W-:-:S03]  /*0630*/  FFMA R24, R24, R13, R19 ;  /* 0x0000000d18187223 */ /* 0x000fc60000000013 */
[----:B------:R-:W0:Y:S01]  /*0640*/  LDS R19, [R5+0xb00] ;  /* 0x000b000005137984 */ /* 0x000e220000000800 */
[----:B-1----:R-:W-:-:S03]  /*0650*/  FFMA R27, R27, R14, R24 ;  /* 0x0000000e1b1b7223 */ /* 0x002fc60000000018 */
[----:B------:R-:W-:Y:S01]  /*0660*/  LDS R24, [R5+0xc80] ;  /* 0x000c800005187984 */ /* 0x000fe20000000800 */
[----:B---3--:R-:W-:-:S03]  /*0670*/  FFMA R27, R28, R15, R27 ;  /* 0x0000000f1c1b7223 */ /* 0x008fc6000000001b */
[----:B------:R-:W1:Y:S04]  /*0680*/  LDS.128 R12, [R16+0x60] ;  /* 0x00006000100c7984 */ /* 0x000e680000000c00 */
[----:B------:R-:W-:Y:S01]  /*0690*/  LDS R28, [R5+0xf00] ;  /* 0x000f0000051c7984 */ /* 0x000fe20000000800 */
[----:B--2---:R-:W-:-:S04]  /*06a0*/  FFMA R23, R8, R23, R27 ;  /* 0x0000001708177223 */ /* 0x004fc8000000001b */
[----:B------:R-:W-:Y:S02]  /*06b0*/  FFMA R22, R22, R9, R23 ;  /* 0x0000000916167223 */ /* 0x000fe40000000017 */
[----:B------:R-:W2:Y:S02]  /*06c0*/  LDS R23, [R5+0xd00] ;  /* 0x000d000005177984 */ /* 0x000ea40000000800 */
[----:B0-----:R-:W-:Y:S02]  /*06d0*/  FFMA R19, R19, R10, R22 ;  /* 0x0000000a13137223 */ /* 0x001fe40000000016 */
[----:B------:R-:W0:Y:S02]  /*06e0*/  LDS R22, [R5+0xd80] ;  /* 0x000d800005167984 */ /* 0x000e240000000800 */
[----:B------:R-:W-:Y:S02]  /*06f0*/  FFMA R27, R26, R11, R19 ;  /* 0x0000000b1a1b7223 */ /* 0x000fe40000000013 */
[----:B------:R-:W-:Y:S04]  /*0700*/  LDS R19, [R5+0xe00] ;  /* 0x000e000005137984 */ /* 0x000fe80000000800 */
[----:B------:R-:W3:Y:S01]  /*0710*/  LDS.128 R8, [R16+0x70] ;  /* 0x0000700010087984 */ /* 0x000ee20000000c00 */
[----:B-1----:R-:W-:-:S03]  /*0720*/  FFMA R25, R12, R25, R27 ;  /* 0x000000190c197223 */ /* 0x002fc6000000001b */
[----:B------:R-:W1:Y:S01]  /*0730*/  LDS R12, [R5+0xe80] ;  /* 0x000e8000050c7984 */ /* 0x000e620000000800 */
[----:B------:R-:W-:-:S03]  /*0740*/  FFMA R26, R24, R13, R25 ;  /* 0x0000000d181a7223 */ /* 0x000fc60000000019 */
[----:B------:R-:W4:Y:S01]  /*0750*/  LDS R24, [R5+0xf80] ;  /* 0x000f800005187984 */ /* 0x000f220000000800 */
[----:B--2---:R-:W-:Y:S01]  /*0760*/  FFMA R23, R23, R14, R26 ;  /* 0x0000000e17177223 */ /* 0x004fe2000000001a */
[----:B------:R-:W-:Y:S01]  /*0770*/  UISETP.NE.AND UP0, UPT, UR4, URZ, UPT ;  /* 0x000000ff0400728c */ /* 0x000fe2000bf05270 */
[----:B------:R-:W-:Y:S02]  /*0780*/  IADD3 R0, PT, PT, R0, 0x20, RZ ;  /* 0x0000002000007810 */ /* 0x000fe40007ffe0ff */
[----:B0-----:R-:W-:-:S04]  /*0790*/  FFMA R15, R22, R15, R23 ;  /* 0x0000000f160f7223 */ /* 0x001fc80000000017 */
[----:B---3--:R-:W-:-:S04]  /*07a0*/  FFMA R15, R8, R19, R15 ;  /* 0x00000013080f7223 */ /* 0x008fc8000000000f */
[----:B-1----:R-:W-:-:S04]  /*07b0*/  FFMA R9, R12, R9, R15 ;  /* 0x000000090c097223 */ /* 0x002fc8000000000f */
[----:B------:R-:W-:Y:S01]  /*07c0*/  FFMA R9, R28, R10, R9 ;  /* 0x0000000a1c097223 */ /* 0x000fe20000000009 */
[----:B------:R-:W-:-:S03]  /*07d0*/  MOV R10, R2 ;  /* 0x00000002000a7202 */ /* 0x000fc60000000f00 */
[----:B----4-:R-:W-:Y:S01]  /*07e0*/  FFMA R23, R24, R11, R9 ;  /* 0x0000000b18177223 */ /* 0x010fe20000000009 */
[----:B------:R-:W-:Y:S01]  /*07f0*/  LEA R4, R10, R4, 0x5 ;  /* 0x000000040a047211 */ /* 0x000fe200078e28ff */
[----:B------:R-:W-:Y:S06]  /*0800*/  BAR.SYNC.DEFER_BLOCKING 0x0 ;  /* 0x0000000000007b1d */ /* 0x000fec0000010000 */
[----:B------:R-:W-:Y:S05]  /*0810*/  BRA.U UP0, `(.L_x_1) ;  /* 0xfffffff900907547 */ /* 0x000fea000b83ffff */
.L_x_0:
[----:B------:R-:W-:-:S04]  /*0820*/  IMAD R17, R18, R10, R17 ;  /* 0x0000000a12117224 */ /* 0x000fc800078e0211 */
[----:B-1----:R-:W-:-:S05]  /*0830*/  IMAD.WIDE R20, R17, 0x4, R20 ;  /* 0x0000000411147825 */ /* 0x002fca00078e0214 */
[----:B------:R-:W-:Y:S01]  /*0840*/  STG.E desc[UR8][R20.64], R23 ;  /* 0x0000001714007986 */ /* 0x000fe2000c101908 */
[----:B------:R-:W-:Y:S05]  /*0850*/  EXIT ;  /* 0x000000000000794d */ /* 0x000fea0003800000 */
.L_x_2:
[----:B------:R-:W-:-:S00]  /*0860*/  BRA `(.L_x_2) ;  /* 0xfffffffc00fc7947 */ /* 0x000fc0000383ffff */
[----:B------:R-:W-:-:S00]  /*0870*/  NOP ;  /* 0x0000000000007918 */ /* 0x000fc00000000000 */
        /* <DEDUP_REMOVED lines=8> */
.L_x_3:


//--------------------- .nv.shared._Z16matrixMulKernel1IfEvPT_S1_S1_iii --------------------------
	.section	.nv.shared._Z16matrixMulKernel1IfEvPT_S1_S1_iii,"aw",@nobits
	.sectionflags	@""
	.align	4
.nv.shared._Z16matrixMulKernel1IfEvPT_S1_S1_iii:
	.zero		9216


//--------------------- .nv.shared.reserved.0     --------------------------
	.section	.nv.shared.reserved.0,"aw",@nobits
	.weak		__nv_reservedSMEM_offset_0_alias
	.size		__nv_reservedSMEM_offset_0_alias, 0, 64
	.other		__nv_reservedSMEM_offset_0_alias,@"STO_CUDA_RESERVED_SHARED STV_DEFAULT"
__nv_reservedSMEM_offset_0_alias:
	.zero		0
	.zero		64


//--------------------- .nv.constant0._Z16matrixMulKernel1IfEvPT_S1_S1_iii --------------------------
	.section	.nv.constant0._Z16matrixMulKernel1IfEvPT_S1_S1_iii,"a",@progbits
	.sectionflags	@""
	.align	4
.nv.constant0._Z16matrixMulKernel1IfEvPT_S1_S1_iii:
	.zero		932


//--------------------- SYMBOLS --------------------------

	.type		.nv.reservedSmem.offset0,@object
	.size		.nv.reservedSmem.offset0,0x4
	.type		.nv.reservedSmem.cap,@object
	.size		.nv.reservedSmem.cap,0x4
